//
// Generated by NVIDIA NVVM Compiler
//
// Compiler Build ID: CL-36424714
// Cuda compilation tools, release 13.0, V13.0.88
// Based on NVVM 20.0.0
//

.version 9.0
.target sm_100
.address_size 64

	// .globl	_Z8findSignPiS_i
.extern .shared .align 16 .b8 sharedBuf[];

.visible .entry _Z8findSignPiS_i(
	.param .u64 .ptr .align 1 _Z8findSignPiS_i_param_0,
	.param .u64 .ptr .align 1 _Z8findSignPiS_i_param_1,
	.param .u32 _Z8findSignPiS_i_param_2
)
{
	.reg .pred 	%p<9>;
	.reg .b32 	%r<91>;
	.reg .b64 	%rd<9>;

	ld.param.u64 	%rd3, [_Z8findSignPiS_i_param_0];
	ld.param.u64 	%rd4, [_Z8findSignPiS_i_param_1];
	ld.param.u32 	%r27, [_Z8findSignPiS_i_param_2];
	mov.u32 	%r28, %nctaid.x;
	div.u32 	%r1, %r27, %r28;
	mov.u32 	%r29, %ctaid.x;
	mul.lo.s32 	%r30, %r27, %r29;
	div.u32 	%r31, %r30, %r28;
	mov.u32 	%r32, %ctaid.y;
	mul.lo.s32 	%r33, %r27, %r32;
	mov.u32 	%r34, %nctaid.y;
	div.u32 	%r35, %r33, %r34;
	add.s32 	%r36, %r31, -1;
	rem.s32 	%r37, %r36, %r27;
	add.s32 	%r38, %r37, %r27;
	rem.s32 	%r2, %r38, %r27;
	add.s32 	%r39, %r35, -1;
	rem.s32 	%r40, %r39, %r27;
	add.s32 	%r41, %r40, %r27;
	rem.s32 	%r3, %r41, %r27;
	mov.u32 	%r4, %tid.y;
	add.s32 	%r5, %r1, 2;
	setp.ge.s32 	%p1, %r4, %r5;
	@%p1 bra 	$L__BB0_6;
	mov.u32 	%r6, %tid.x;
	mov.u32 	%r7, %ntid.x;
	mov.u32 	%r8, %ntid.y;
	cvta.to.global.u64 	%rd1, %rd3;
	mov.u32 	%r87, %r4;
$L__BB0_2:
	setp.ge.u32 	%p2, %r6, %r5;
	@%p2 bra 	$L__BB0_5;
	add.s32 	%r42, %r87, %r2;
	rem.s32 	%r43, %r42, %r27;
	add.s32 	%r44, %r43, %r27;
	rem.s32 	%r45, %r44, %r27;
	mul.lo.s32 	%r10, %r45, %r27;
	mul.lo.s32 	%r11, %r87, %r5;
	mov.u32 	%r88, %r6;
$L__BB0_4:
	add.s32 	%r46, %r88, %r3;
	rem.s32 	%r47, %r46, %r27;
	add.s32 	%r48, %r47, %r27;
	rem.s32 	%r49, %r48, %r27;
	add.s32 	%r50, %r49, %r10;
	mul.wide.s32 	%rd5, %r50, 4;
	add.s64 	%rd6, %rd1, %rd5;
	ld.global.u32 	%r51, [%rd6];
	add.s32 	%r52, %r88, %r11;
	shl.b32 	%r53, %r52, 2;
	mov.u32 	%r54, sharedBuf;
	add.s32 	%r55, %r54, %r53;
	st.shared.u32 	[%r55], %r51;
	add.s32 	%r88, %r88, %r7;
	setp.lt.s32 	%p3, %r88, %r5;
	@%p3 bra 	$L__BB0_4;
$L__BB0_5:
	add.s32 	%r87, %r87, %r8;
	setp.lt.s32 	%p4, %r87, %r5;
	@%p4 bra 	$L__BB0_2;
$L__BB0_6:
	bar.sync 	0;
	setp.ge.s32 	%p5, %r4, %r1;
	@%p5 bra 	$L__BB0_12;
	add.s32 	%r89, %r4, 1;
	mov.u32 	%r16, %tid.x;
	add.s32 	%r17, %r16, 1;
	mov.u32 	%r18, %ntid.x;
	mov.u32 	%r19, %ntid.y;
	cvta.to.global.u64 	%rd2, %rd4;
$L__BB0_8:
	setp.ge.s32 	%p6, %r16, %r1;
	@%p6 bra 	$L__BB0_11;
	add.s32 	%r56, %r89, %r2;
	rem.s32 	%r57, %r56, %r27;
	add.s32 	%r58, %r57, %r27;
	rem.s32 	%r59, %r58, %r27;
	mul.lo.s32 	%r21, %r89, %r5;
	add.s32 	%r60, %r21, %r5;
	shl.b32 	%r61, %r5, 1;
	sub.s32 	%r22, %r60, %r61;
	mul.lo.s32 	%r23, %r59, %r27;
	mov.u32 	%r90, %r17;
$L__BB0_10:
	add.s32 	%r62, %r90, %r3;
	rem.s32 	%r63, %r62, %r27;
	add.s32 	%r64, %r63, %r27;
	rem.s32 	%r65, %r64, %r27;
	add.s32 	%r66, %r90, %r21;
	shl.b32 	%r67, %r66, 2;
	mov.u32 	%r68, sharedBuf;
	add.s32 	%r69, %r68, %r67;
	ld.shared.u32 	%r70, [%r69];
	ld.shared.u32 	%r71, [%r69+4];
	add.s32 	%r72, %r71, %r70;
	ld.shared.u32 	%r73, [%r69+-4];
	add.s32 	%r74, %r72, %r73;
	shl.b32 	%r75, %r5, 2;
	add.s32 	%r76, %r69, %r75;
	ld.shared.u32 	%r77, [%r76];
	add.s32 	%r78, %r74, %r77;
	add.s32 	%r79, %r90, %r22;
	shl.b32 	%r80, %r79, 2;
	add.s32 	%r81, %r68, %r80;
	ld.shared.u32 	%r82, [%r81];
	add.s32 	%r83, %r78, %r82;
	abs.s32 	%r84, %r83;
	div.s32 	%r85, %r83, %r84;
	add.s32 	%r86, %r65, %r23;
	mul.wide.s32 	%rd7, %r86, 4;
	add.s64 	%rd8, %rd2, %rd7;
	st.global.u32 	[%rd8], %r85;
	add.s32 	%r90, %r90, %r18;
	setp.le.s32 	%p7, %r90, %r1;
	@%p7 bra 	$L__BB0_10;
$L__BB0_11:
	add.s32 	%r89, %r89, %r19;
	setp.le.s32 	%p8, %r89, %r1;
	@%p8 bra 	$L__BB0_8;
$L__BB0_12:
	ret;

}


// ===== COMPILED SASS (sm_100) =====

	.target	sm_100

	.elftype	@"ET_EXEC"


//--------------------- .note.nv.tkinfo           --------------------------
	.section	.note.nv.tkinfo,"",@"SHT_NOTE"
	.sectionflags	@"SHF_NOTE_NV_TKINFO"
	.tkinfo
        /*0018*/ 	.word	0x00000002
        /*0030*/ 	.string	""
        /*0030*/ 	.string	"ptxas"
        /*0030*/ 	.string	"Cuda compilation tools, release 13.0, V13.0.88"
        /*0030*/ 	.string	"Build cuda_13.0.r13.0/compiler.36424714_0"
        /*0030*/ 	.string	"-arch sm_100 -m 64 "



//--------------------- .note.nv.cuinfo           --------------------------
	.section	.note.nv.cuinfo,"",@"SHT_NOTE"
	.sectionflags	@"SHF_NOTE_NV_CUINFO"
        /*0018*/ 	.short	0x0002
        /*001a*/ 	.short	0x0064
        /*001c*/ 	.short	0x0082
	.zero		2


//--------------------- .nv.info                  --------------------------
	.section	.nv.info,"",@"SHT_CUDA_INFO"
	.align	4


	//----- nvinfo : EIATTR_REGCOUNT
	.align		4
        /*0000*/ 	.byte	0x04, 0x2f
        /*0002*/ 	.short	(.L_1 - .L_0)
	.align		4
.L_0:
        /*0004*/ 	.word	index@(_Z8findSignPiS_i)
        /*0008*/ 	.word	0x0000001e


	//----- nvinfo : EIATTR_FRAME_SIZE
	.align		4
.L_1:
        /*000c*/ 	.byte	0x04, 0x11
        /*000e*/ 	.short	(.L_3 - .L_2)
	.align		4
.L_2:
        /*0010*/ 	.word	index@(_Z8findSignPiS_i)
        /*0014*/ 	.word	0x00000000


	//----- nvinfo : EIATTR_MIN_STACK_SIZE
	.align		4
.L_3:
        /*0018*/ 	.byte	0x04, 0x12
        /*001a*/ 	.short	(.L_5 - .L_4)
	.align		4
.L_4:
        /*001c*/ 	.word	index@(_Z8findSignPiS_i)
        /*0020*/ 	.word	0x00000000
.L_5:


//--------------------- .nv.compat                --------------------------
	.section	.nv.compat,"",@"SHT_CUDA_COMPAT_INFO"
	.align	4
        /*0000*/ 	.byte	0x02, 0x09, 0x00, 0x00, 0x02, 0x02, 0x01, 0x00, 0x02, 0x05, 0x05, 0x00, 0x03, 0x07, 0x01, 0x01
        /*0010*/ 	.byte	0x02, 0x03, 0x00, 0x00, 0x02, 0x06, 0x01, 0x00, 0x04, 0x0b, 0x08, 0x00, 0x09, 0x00, 0x00, 0x00
        /*0020*/ 	.byte	0x00, 0x00, 0x00, 0x00


//--------------------- .nv.info._Z8findSignPiS_i --------------------------
	.section	.nv.info._Z8findSignPiS_i,"",@"SHT_CUDA_INFO"
	.sectionflags	@""
	.align	4


	//----- nvinfo : EIATTR_CUDA_API_VERSION
	.align		4
        /*0000*/ 	.byte	0x04, 0x37
        /*0002*/ 	.short	(.L_7 - .L_6)
.L_6:
        /*0004*/ 	.word	0x00000082


	//----- nvinfo : EIATTR_KPARAM_INFO
	.align		4
.L_7:
        /*0008*/ 	.byte	0x04, 0x17
        /*000a*/ 	.short	(.L_9 - .L_8)
.L_8:
        /*000c*/ 	.word	0x00000000
        /*0010*/ 	.short	0x0002
        /*0012*/ 	.short	0x0010
        /*0014*/ 	.byte	0x00, 0xf0, 0x11, 0x00


	//----- nvinfo : EIATTR_KPARAM_INFO
	.align		4
.L_9:
        /*0018*/ 	.byte	0x04, 0x17
        /*001a*/ 	.short	(.L_11 - .L_10)
.L_10:
        /*001c*/ 	.word	0x00000000
        /*0020*/ 	.short	0x0001
        /*0022*/ 	.short	0x0008
        /*0024*/ 	.byte	0x00, 0xf5, 0x21, 0x00


	//----- nvinfo : EIATTR_KPARAM_INFO
	.align		4
.L_11:
        /*0028*/ 	.byte	0x04, 0x17
        /*002a*/ 	.short	(.L_13 - .L_12)
.L_12:
        /*002c*/ 	.word	0x00000000
        /*0030*/ 	.short	0x0000
        /*0032*/ 	.short	0x0000
        /*0034*/ 	.byte	0x00, 0xf5, 0x21, 0x00


	//----- nvinfo : EIATTR_SPARSE_MMA_MASK
	.align		4
.L_13:
        /*0038*/ 	.byte	0x03, 0x50
        /*003a*/ 	.short	0x0000


	//----- nvinfo : EIATTR_MAXREG_COUNT
	.align		4
        /*003c*/ 	.byte	0x03, 0x1b
        /*003e*/ 	.short	0x00ff


	//----- nvinfo : EIATTR_NUM_BARRIERS
	.align		4
        /*0040*/ 	.byte	0x02, 0x4c
        /*0042*/ 	.byte	0x01
	.zero		1


	//----- nvinfo : EIATTR_MERCURY_ISA_VERSION
	.align		4
        /*0044*/ 	.byte	0x03, 0x5f
        /*0046*/ 	.short	0x0101


	//----- nvinfo : EIATTR_VRC_CTA_INIT_COUNT
	.align		4
        /*0048*/ 	.byte	0x02, 0x4a
	.zero		1
	.zero		1


	//----- nvinfo : EIATTR_EXIT_INSTR_OFFSETS
	.align		4
        /*004c*/ 	.byte	0x04, 0x1c
        /*004e*/ 	.short	(.L_15 - .L_14)


	//   ....[0]....
.L_14:
        /*0050*/ 	.word	0x00000e10


	//   ....[1]....
        /*0054*/ 	.word	0x000016a0


	//----- nvinfo : EIATTR_CRS_STACK_SIZE
	.align		4
.L_15:
        /*0058*/ 	.byte	0x04, 0x1e
        /*005a*/ 	.short	(.L_17 - .L_16)
.L_16:
        /*005c*/ 	.word	0x00000000


	//----- nvinfo : EIATTR_CBANK_PARAM_SIZE
	.align		4
.L_17:
        /*0060*/ 	.byte	0x03, 0x19
        /*0062*/ 	.short	0x0014


	//----- nvinfo : EIATTR_PARAM_CBANK
	.align		4
        /*0064*/ 	.byte	0x04, 0x0a
        /*0066*/ 	.short	(.L_19 - .L_18)
	.align		4
.L_18:
        /*0068*/ 	.word	index@(.nv.constant0._Z8findSignPiS_i)
        /*006c*/ 	.short	0x0380
        /*006e*/ 	.short	0x0014


	//----- nvinfo : EIATTR_SW_WAR
	.align		4
.L_19:
        /*0070*/ 	.byte	0x04, 0x36
        /*0072*/ 	.short	(.L_21 - .L_20)
.L_20:
        /*0074*/ 	.word	0x00000008
.L_21:


//--------------------- .nv.callgraph             --------------------------
	.section	.nv.callgraph,"",@"SHT_CUDA_CALLGRAPH"
	.align	4
	.sectionentsize	8
	.align		4
        /*0000*/ 	.word	0x00000000
	.align		4
        /*0004*/ 	.word	0xffffffff
	.align		4
        /*0008*/ 	.word	0x00000000
	.align		4
        /*000c*/ 	.word	0xfffffffe
	.align		4
        /*0010*/ 	.word	0x00000000
	.align		4
        /*0014*/ 	.word	0xfffffffd
	.align		4
        /*0018*/ 	.word	0x00000000
	.align		4
        /*001c*/ 	.word	0xfffffffc


//--------------------- .text._Z8findSignPiS_i    --------------------------
	.section	.text._Z8findSignPiS_i,"ax",@progbits
	.align	128
        .global         _Z8findSignPiS_i
        .type           _Z8findSignPiS_i,@function
        .size           _Z8findSignPiS_i,(.L_x_11 - _Z8findSignPiS_i)
        .other          _Z8findSignPiS_i,@"STO_CUDA_ENTRY STV_DEFAULT"
_Z8findSignPiS_i:
.text._Z8findSignPiS_i:
[----:B------:R-:W-:Y:S01]  /*0000*/  LDC R1, c[0x0][0x37c] ;  /* 0x0000df00ff017b82 */ /* 0x000fe20000000800 */
[----:B------:R-:W0:Y:S07]  /*0010*/  LDCU UR4, c[0x0][0x370] ;  /* 0x00006e00ff0477ac */ /* 0x000e2e0008000800 */
[----:B------:R-:W1:Y:S01]  /*0020*/  LDC R0, c[0x0][0x390] ;  /* 0x0000e400ff007b82 */ /* 0x000e620000000800 */
[----:B------:R-:W2:Y:S01]  /*0030*/  S2R R11, SR_CTAID.X ;  /* 0x00000000000b7919 */ /* 0x000ea20000002500 */
[----:B------:R-:W-:Y:S01]  /*0040*/  BSSY.RECONVERGENT B0, `(.L_x_0) ;  /* 0x00000da000007945 */ /* 0x000fe20003800200 */
[----:B------:R-:W3:Y:S01]  /*0050*/  LDCU UR6, c[0x0][0x374] ;  /* 0x00006e80ff0677ac */ /* 0x000ee20008000800 */
[----:B------:R-:W4:Y:S04]  /*0060*/  LDCU.64 UR8, c[0x0][0x358] ;  /* 0x00006b00ff0877ac */ /* 0x000f280008000a00 */
[----:B------:R-:W5:Y:S01]  /*0070*/  S2UR UR5, SR_CTAID.Y ;  /* 0x00000000000579c3 */ /* 0x000f620000002600 */
[----:B0-----:R-:W0:Y:S01]  /*0080*/  I2F.U32.RP R2, UR4 ;  /* 0x0000000400027d06 */ /* 0x001e220008209000 */
[----:B---3--:R-:W-:-:S02]  /*0090*/  ISETP.NE.U32.AND P4, PT, RZ, UR6, PT ;  /* 0x00000006ff007c0c */ /* 0x008fc4000bf85070 */
[----:B-1----:R-:W-:-:S05]  /*00a0*/  IABS R8, R0 ;  /* 0x0000000000087213 */ /* 0x002fca0000000000 */
[----:B------:R-:W1:Y:S08]  /*00b0*/  I2F.U32.RP R3, UR6 ;  /* 0x0000000600037d06 */ /* 0x000e700008209000 */
[----:B0-----:R-:W0:Y:S08]  /*00c0*/  MUFU.RCP R2, R2 ;  /* 0x0000000200027308 */ /* 0x001e300000001000 */
[----:B-1----:R-:W1:Y:S01]  /*00d0*/  MUFU.RCP R3, R3 ;  /* 0x0000000300037308 */ /* 0x002e620000001000 */
[----:B0-----:R-:W-:-:S07]  /*00e0*/  VIADD R4, R2, 0xffffffe ;  /* 0x0ffffffe02047836 */ /* 0x001fce0000000000 */
[----:B------:R0:W3:Y:S01]  /*00f0*/  F2I.FTZ.U32.TRUNC.NTZ R5, R4 ;  /* 0x0000000400057305 */ /* 0x0000e2000021f000 */
[----:B-1----:R-:W-:-:S07]  /*0100*/  VIADD R6, R3, 0xffffffe ;  /* 0x0ffffffe03067836 */ /* 0x002fce0000000000 */
[----:B------:R1:W4:Y:S01]  /*0110*/  F2I.FTZ.U32.TRUNC.NTZ R7, R6 ;  /* 0x0000000600077305 */ /* 0x000322000021f000 */
[----:B0-----:R-:W-:Y:S02]  /*0120*/  IMAD.MOV.U32 R4, RZ, RZ, RZ ;  /* 0x000000ffff047224 */ /* 0x001fe400078e00ff */
[--C-:B---3--:R-:W-:Y:S02]  /*0130*/  IMAD.MOV R2, RZ, RZ, -R5.reuse ;  /* 0x000000ffff027224 */ /* 0x108fe400078e0a05 */
[----:B-1----:R-:W-:Y:S02]  /*0140*/  IMAD.MOV.U32 R6, RZ, RZ, RZ ;  /* 0x000000ffff067224 */ /* 0x002fe400078e00ff */
[----:B------:R-:W-:Y:S02]  /*0150*/  IMAD R3, R2, UR4, RZ ;  /* 0x0000000402037c24 */ /* 0x000fe4000f8e02ff */
[----:B------:R-:W-:Y:S01]  /*0160*/  IMAD.MOV.U32 R2, RZ, RZ, R8 ;  /* 0x000000ffff027224 */ /* 0x000fe200078e0008 */
[----:B----4-:R-:W-:Y:S01]  /*0170*/  IADD3 R13, PT, PT, RZ, -R7, RZ ;  /* 0x80000007ff0d7210 */ /* 0x010fe20007ffe0ff */
[----:B------:R-:W-:-:S02]  /*0180*/  IMAD.HI.U32 R3, R5, R3, R4 ;  /* 0x0000000305037227 */ /* 0x000fc400078e0004 */
[----:B------:R-:W0:Y:S02]  /*0190*/  I2F.RP R9, R2 ;  /* 0x0000000200097306 */ /* 0x000e240000209400 */
[----:B------:R-:W-:Y:S02]  /*01a0*/  IMAD R13, R13, UR6, RZ ;  /* 0x000000060d0d7c24 */ /* 0x000fe4000f8e02ff */
[----:B--2---:R-:W-:Y:S02]  /*01b0*/  IMAD R4, R11, R0, RZ ;  /* 0x000000000b047224 */ /* 0x004fe400078e02ff */
[----:B------:R-:W-:-:S04]  /*01c0*/  IMAD.HI.U32 R7, R7, R13, R6 ;  /* 0x0000000d07077227 */ /* 0x000fc800078e0006 */
[----:B-----5:R-:W-:Y:S02]  /*01d0*/  IMAD R6, R0, UR5, RZ ;  /* 0x0000000500067c24 */ /* 0x020fe4000f8e02ff */
[----:B------:R-:W-:Y:S01]  /*01e0*/  IMAD.HI.U32 R5, R3, R4, RZ ;  /* 0x0000000403057227 */ /* 0x000fe200078e00ff */
[----:B0-----:R-:W0:Y:S03]  /*01f0*/  MUFU.RCP R9, R9 ;  /* 0x0000000900097308 */ /* 0x001e260000001000 */
[----:B------:R-:W-:Y:S01]  /*0200*/  IMAD.HI.U32 R8, R7, R6, RZ ;  /* 0x0000000607087227 */ /* 0x000fe200078e00ff */
[----:B------:R-:W-:-:S03]  /*0210*/  IADD3 R7, PT, PT, -R5, RZ, RZ ;  /* 0x000000ff05077210 */ /* 0x000fc60007ffe1ff */
[----:B------:R-:W-:Y:S02]  /*0220*/  IMAD.MOV R11, RZ, RZ, -R8 ;  /* 0x000000ffff0b7224 */ /* 0x000fe400078e0a08 */
[----:B------:R-:W-:Y:S02]  /*0230*/  IMAD R4, R7, UR4, R4 ;  /* 0x0000000407047c24 */ /* 0x000fe4000f8e0204 */
[----:B------:R-:W-:Y:S02]  /*0240*/  IMAD R6, R11, UR6, R6 ;  /* 0x000000060b067c24 */ /* 0x000fe4000f8e0206 */
[----:B------:R-:W-:Y:S01]  /*0250*/  IMAD.HI.U32 R3, R3, R0, RZ ;  /* 0x0000000003037227 */ /* 0x000fe200078e00ff */
[----:B------:R-:W-:Y:S02]  /*0260*/  ISETP.GE.U32.AND P0, PT, R4, UR4, PT ;  /* 0x0000000404007c0c */ /* 0x000fe4000bf06070 */
[----:B------:R-:W-:Y:S01]  /*0270*/  ISETP.GE.U32.AND P1, PT, R6, UR6, PT ;  /* 0x0000000606007c0c */ /* 0x000fe2000bf26070 */
[----:B0-----:R-:W-:-:S06]  /*0280*/  VIADD R7, R9, 0xffffffe ;  /* 0x0ffffffe09077836 */ /* 0x001fcc0000000000 */
[----:B------:R-:W0:Y:S04]  /*0290*/  F2I.FTZ.U32.TRUNC.NTZ R7, R7 ;  /* 0x0000000700077305 */ /* 0x000e28000021f000 */
[----:B------:R-:W-:Y:S02]  /*02a0*/  @P0 VIADD R4, R4, -UR4 ;  /* 0x8000000404040c36 */ /* 0x000fe40008000000 */
[----:B------:R-:W-:Y:S01]  /*02b0*/  @P1 IADD3 R6, PT, PT, R6, -UR6, RZ ;  /* 0x8000000606061c10 */ /* 0x000fe2000fffe0ff */
[----:B------:R-:W-:Y:S02]  /*02c0*/  @P0 VIADD R5, R5, 0x1 ;  /* 0x0000000105050836 */ /* 0x000fe40000000000 */
[----:B------:R-:W-:Y:S01]  /*02d0*/  ISETP.GE.U32.AND P2, PT, R4, UR4, PT ;  /* 0x0000000404007c0c */ /* 0x000fe2000bf46070 */
[----:B------:R-:W-:Y:S01]  /*02e0*/  @P1 VIADD R8, R8, 0x1 ;  /* 0x0000000108081836 */ /* 0x000fe20000000000 */
[----:B------:R-:W-:Y:S01]  /*02f0*/  ISETP.GE.U32.AND P3, PT, R6, UR6, PT ;  /* 0x0000000606007c0c */ /* 0x000fe2000bf66070 */
[----:B------:R-:W-:Y:S01]  /*0300*/  HFMA2 R6, -RZ, RZ, 0, 0 ;  /* 0x00000000ff067431 */ /* 0x000fe200000001ff */
[----:B------:R-:W-:-:S02]  /*0310*/  ISETP.NE.U32.AND P1, PT, RZ, UR4, PT ;  /* 0x00000004ff007c0c */ /* 0x000fc4000bf25070 */
[----:B------:R-:W-:Y:S01]  /*0320*/  LOP3.LUT R4, RZ, UR4, RZ, 0x33, !PT ;  /* 0x00000004ff047c12 */ /* 0x000fe2000f8e33ff */
[----:B0-----:R-:W-:-:S04]  /*0330*/  IMAD.MOV R9, RZ, RZ, -R7 ;  /* 0x000000ffff097224 */ /* 0x001fc800078e0a07 */
[----:B------:R-:W-:Y:S02]  /*0340*/  IMAD R9, R9, R2, RZ ;  /* 0x0000000209097224 */ /* 0x000fe400078e02ff */
[----:B------:R-:W-:Y:S02]  /*0350*/  @P2 VIADD R5, R5, 0x1 ;  /* 0x0000000105052836 */ /* 0x000fe40000000000 */
[----:B------:R-:W-:Y:S01]  /*0360*/  @P3 IADD3 R8, PT, PT, R8, 0x1, RZ ;  /* 0x0000000108083810 */ /* 0x000fe20007ffe0ff */
[----:B------:R-:W-:Y:S01]  /*0370*/  IMAD.HI.U32 R6, R7, R9, R6 ;  /* 0x0000000907067227 */ /* 0x000fe200078e0006 */
[----:B------:R-:W-:Y:S02]  /*0380*/  @!P4 LOP3.LUT R8, RZ, UR6, RZ, 0x33, !PT ;  /* 0x00000006ff08cc12 */ /* 0x000fe4000f8e33ff */
[----:B------:R-:W-:-:S03]  /*0390*/  SEL R5, R4, R5, !P1 ;  /* 0x0000000504057207 */ /* 0x000fc60004800000 */
[----:B------:R-:W-:Y:S02]  /*03a0*/  VIADD R8, R8, 0xffffffff ;  /* 0xffffffff08087836 */ /* 0x000fe40000000000 */
[----:B------:R-:W-:-:S03]  /*03b0*/  VIADD R5, R5, 0xffffffff ;  /* 0xffffffff05057836 */ /* 0x000fc60000000000 */
[----:B------:R-:W-:Y:S02]  /*03c0*/  IABS R13, R8 ;  /* 0x00000008000d7213 */ /* 0x000fe40000000000 */
[----:B------:R-:W-:Y:S02]  /*03d0*/  IABS R11, R5 ;  /* 0x00000005000b7213 */ /* 0x000fe40000000000 */
[----:B------:R-:W-:Y:S01]  /*03e0*/  ISETP.GE.AND P4, PT, R8, RZ, PT ;  /* 0x000000ff0800720c */ /* 0x000fe20003f86270 */
[----:B------:R-:W-:Y:S01]  /*03f0*/  IMAD.HI.U32 R9, R6, R13, RZ ;  /* 0x0000000d06097227 */ /* 0x000fe200078e00ff */
[----:B------:R-:W-:-:S03]  /*0400*/  LOP3.LUT R8, RZ, R0, RZ, 0x33, !PT ;  /* 0x00000000ff087212 */ /* 0x000fc600078e33ff */
[----:B------:R-:W-:-:S04]  /*0410*/  IMAD.HI.U32 R7, R6, R11, RZ ;  /* 0x0000000b06077227 */ /* 0x000fc800078e00ff */
[----:B------:R-:W-:Y:S02]  /*0420*/  IMAD.MOV R9, RZ, RZ, -R9 ;  /* 0x000000ffff097224 */ /* 0x000fe400078e0a09 */
[----:B------:R-:W-:Y:S02]  /*0430*/  IMAD.MOV R7, RZ, RZ, -R7 ;  /* 0x000000ffff077224 */ /* 0x000fe400078e0a07 */
[C---:B------:R-:W-:Y:S02]  /*0440*/  IMAD R9, R2.reuse, R9, R13 ;  /* 0x0000000902097224 */ /* 0x040fe400078e020d */
[----:B------:R-:W-:-:S03]  /*0450*/  IMAD R7, R2, R7, R11 ;  /* 0x0000000702077224 */ /* 0x000fc600078e020b */
[C---:B------:R-:W-:Y:S02]  /*0460*/  ISETP.GT.U32.AND P2, PT, R2.reuse, R9, PT ;  /* 0x000000090200720c */ /* 0x040fe40003f44070 */
[----:B------:R-:W-:-:S11]  /*0470*/  ISETP.GT.U32.AND P0, PT, R2, R7, PT ;  /* 0x000000070200720c */ /* 0x000fd60003f04070 */
[----:B------:R-:W-:Y:S02]  /*0480*/  @!P2 IADD3 R9, PT, PT, R9, -R2, RZ ;  /* 0x800000020909a210 */ /* 0x000fe40007ffe0ff */
[----:B------:R-:W-:Y:S01]  /*0490*/  @!P0 IMAD.IADD R7, R7, 0x1, -R2 ;  /* 0x0000000107078824 */ /* 0x000fe200078e0a02 */
[----:B------:R-:W-:Y:S02]  /*04a0*/  ISETP.GE.AND P2, PT, R5, RZ, PT ;  /* 0x000000ff0500720c */ /* 0x000fe40003f46270 */
[C---:B------:R-:W-:Y:S02]  /*04b0*/  ISETP.GT.U32.AND P3, PT, R2.reuse, R9, PT ;  /* 0x000000090200720c */ /* 0x040fe40003f64070 */
[----:B------:R-:W-:-:S11]  /*04c0*/  ISETP.GT.U32.AND P0, PT, R2, R7, PT ;  /* 0x000000070200720c */ /* 0x000fd60003f04070 */
[--C-:B------:R-:W-:Y:S02]  /*04d0*/  @!P3 IMAD.IADD R9, R9, 0x1, -R2.reuse ;  /* 0x000000010909b824 */ /* 0x100fe400078e0a02 */
[----:B------:R-:W-:Y:S01]  /*04e0*/  @!P0 IMAD.IADD R7, R7, 0x1, -R2 ;  /* 0x0000000107078824 */ /* 0x000fe200078e0a02 */
[----:B------:R-:W-:Y:S02]  /*04f0*/  ISETP.NE.AND P0, PT, R0, RZ, PT ;  /* 0x000000ff0000720c */ /* 0x000fe40003f05270 */
[----:B------:R-:W-:Y:S01]  /*0500*/  @!P4 IADD3 R9, PT, PT, -R9, RZ, RZ ;  /* 0x000000ff0909c210 */ /* 0x000fe20007ffe1ff */
[----:B------:R-:W-:-:S03]  /*0510*/  @!P2 IMAD.MOV R7, RZ, RZ, -R7 ;  /* 0x000000ffff07a224 */ /* 0x000fc600078e0a07 */
[C---:B------:R-:W-:Y:S02]  /*0520*/  SEL R9, R8.reuse, R9, !P0 ;  /* 0x0000000908097207 */ /* 0x040fe40004000000 */
[----:B------:R-:W-:-:S03]  /*0530*/  SEL R7, R8, R7, !P0 ;  /* 0x0000000708077207 */ /* 0x000fc60004000000 */
[--C-:B------:R-:W-:Y:S02]  /*0540*/  IMAD.IADD R10, R9, 0x1, R0.reuse ;  /* 0x00000001090a7824 */ /* 0x100fe400078e0200 */
[----:B------:R-:W-:Y:S02]  /*0550*/  IMAD.MOV R9, RZ, RZ, -R3 ;  /* 0x000000ffff097224 */ /* 0x000fe400078e0a03 */
[--C-:B------:R-:W-:Y:S01]  /*0560*/  IMAD.IADD R5, R7, 0x1, R0.reuse ;  /* 0x0000000107057824 */ /* 0x100fe200078e0200 */
[----:B------:R-:W-:Y:S01]  /*0570*/  IABS R13, R10 ;  /* 0x0000000a000d7213 */ /* 0x000fe20000000000 */
[----:B------:R-:W-:-:S03]  /*0580*/  IMAD R0, R9, UR4, R0 ;  /* 0x0000000409007c24 */ /* 0x000fc6000f8e0200 */
[----:B------:R-:W-:Y:S02]  /*0590*/  IABS R11, R5 ;  /* 0x00000005000b7213 */ /* 0x000fe40000000000 */
[----:B------:R-:W-:-:S03]  /*05a0*/  ISETP.GE.U32.AND P5, PT, R0, UR4, PT ;  /* 0x0000000400007c0c */ /* 0x000fc6000bfa6070 */
[----:B------:R-:W-:-:S04]  /*05b0*/  IMAD.HI.U32 R7, R6, R11, RZ ;  /* 0x0000000b06077227 */ /* 0x000fc800078e00ff */
[----:B------:R-:W-:Y:S01]  /*05c0*/  IMAD.HI.U32 R6, R6, R13, RZ ;  /* 0x0000000d06067227 */ /* 0x000fe200078e00ff */
[----:B------:R-:W-:-:S03]  /*05d0*/  IADD3 R7, PT, PT, -R7, RZ, RZ ;  /* 0x000000ff07077210 */ /* 0x000fc60007ffe1ff */
[----:B------:R-:W-:Y:S02]  /*05e0*/  IMAD.MOV R6, RZ, RZ, -R6 ;  /* 0x000000ffff067224 */ /* 0x000fe400078e0a06 */
[----:B------:R-:W-:Y:S02]  /*05f0*/  IMAD R9, R2, R7, R11 ;  /* 0x0000000702097224 */ /* 0x000fe400078e020b */
[----:B------:R-:W-:Y:S01]  /*0600*/  @P5 VIADD R0, R0, -UR4 ;  /* 0x8000000400005c36 */ /* 0x000fe20008000000 */
[----:B------:R-:W0:Y:S01]  /*0610*/  S2R R7, SR_TID.Y ;  /* 0x0000000000077919 */ /* 0x000e220000002200 */
[C---:B------:R-:W-:Y:S01]  /*0620*/  IMAD R11, R2.reuse, R6, R13 ;  /* 0x00000006020b7224 */ /* 0x040fe200078e020d */
[----:B------:R-:W-:Y:S01]  /*0630*/  ISETP.GT.U32.AND P3, PT, R2, R9, PT ;  /* 0x000000090200720c */ /* 0x000fe20003f64070 */
[----:B------:R-:W-:Y:S01]  /*0640*/  @P5 VIADD R3, R3, 0x1 ;  /* 0x0000000103035836 */ /* 0x000fe20000000000 */
[----:B------:R-:W-:Y:S02]  /*0650*/  ISETP.GE.U32.AND P2, PT, R0, UR4, PT ;  /* 0x0000000400007c0c */ /* 0x000fe4000bf46070 */
[----:B------:R-:W-:-:S02]  /*0660*/  ISETP.GT.U32.AND P4, PT, R2, R11, PT ;  /* 0x0000000b0200720c */ /* 0x000fc40003f84070 */
[----:B------:R-:W-:-:S07]  /*0670*/  ISETP.GE.AND P5, PT, R5, RZ, PT ;  /* 0x000000ff0500720c */ /* 0x000fce0003fa6270 */
[----:B------:R-:W-:Y:S02]  /*0680*/  @!P3 IMAD.IADD R9, R9, 0x1, -R2 ;  /* 0x000000010909b824 */ /* 0x000fe400078e0a02 */
[----:B------:R-:W-:Y:S01]  /*0690*/  @P2 VIADD R3, R3, 0x1 ;  /* 0x0000000103032836 */ /* 0x000fe20000000000 */
[----:B------:R-:W-:Y:S02]  /*06a0*/  ISETP.GE.AND P2, PT, R10, RZ, PT ;  /* 0x000000ff0a00720c */ /* 0x000fe40003f46270 */
[----:B------:R-:W-:Y:S02]  /*06b0*/  @!P4 IADD3 R11, PT, PT, R11, -R2, RZ ;  /* 0x800000020b0bc210 */ /* 0x000fe40007ffe0ff */
[----:B------:R-:W-:Y:S02]  /*06c0*/  SEL R0, R4, R3, !P1 ;  /* 0x0000000304007207 */ /* 0x000fe40004800000 */
[C---:B------:R-:W-:Y:S02]  /*06d0*/  ISETP.GT.U32.AND P3, PT, R2.reuse, R9, PT ;  /* 0x000000090200720c */ /* 0x040fe40003f64070 */
[----:B------:R-:W-:Y:S01]  /*06e0*/  ISETP.GT.U32.AND P4, PT, R2, R11, PT ;  /* 0x0000000b0200720c */ /* 0x000fe20003f84070 */
[----:B------:R-:W-:-:S05]  /*06f0*/  VIADD R10, R0, 0x2 ;  /* 0x00000002000a7836 */ /* 0x000fca0000000000 */
[----:B0-----:R-:W-:-:S05]  /*0700*/  ISETP.GE.AND P1, PT, R7, R10, PT ;  /* 0x0000000a0700720c */ /* 0x001fca0003f26270 */
[----:B------:R-:W-:Y:S02]  /*0710*/  @!P3 IMAD.IADD R9, R9, 0x1, -R2 ;  /* 0x000000010909b824 */ /* 0x000fe400078e0a02 */
[----:B------:R-:W-:Y:S02]  /*0720*/  @!P4 IADD3 R11, PT, PT, R11, -R2, RZ ;  /* 0x800000020b0bc210 */ /* 0x000fe40007ffe0ff */
[----:B------:R-:W-:Y:S02]  /*0730*/  @!P5 IMAD.MOV R9, RZ, RZ, -R9 ;  /* 0x000000ffff09d224 */ /* 0x000fe400078e0a09 */
[----:B------:R-:W-:-:S03]  /*0740*/  @!P2 IADD3 R11, PT, PT, -R11, RZ, RZ ;  /* 0x000000ff0b0ba210 */ /* 0x000fc60007ffe1ff */
[C---:B------:R-:W-:Y:S02]  /*0750*/  SEL R9, R8.reuse, R9, !P0 ;  /* 0x0000000908097207 */ /* 0x040fe40004000000 */
[----:B------:R-:W-:Y:S01]  /*0760*/  SEL R8, R8, R11, !P0 ;  /* 0x0000000b08087207 */ /* 0x000fe20004000000 */
[----:B------:R-:W-:Y:S06]  /*0770*/  @P1 BRA `(.L_x_1) ;  /* 0x0000000400981947 */ /* 0x000fec0003800000 */
[----:B------:R-:W0:Y:S01]  /*0780*/  LDC R6, c[0x0][0x360] ;  /* 0x0000d800ff067b82 */ /* 0x000e220000000800 */
[----:B------:R-:W1:Y:S01]  /*0790*/  S2R R11, SR_TID.X ;  /* 0x00000000000b7919 */ /* 0x000e620000002100 */
[----:B------:R-:W-:-:S06]  /*07a0*/  IMAD.MOV.U32 R13, RZ, RZ, R7 ;  /* 0x000000ffff0d7224 */ /* 0x000fcc00078e0007 */
[----:B------:R-:W2:Y:S02]  /*07b0*/  LDC R12, c[0x0][0x364] ;  /* 0x0000d900ff0c7b82 */ /* 0x000ea40000000800 */
.L_x_5:
[----:B-1----:R-:W-:Y:S01]  /*07c0*/  ISETP.GE.U32.AND P0, PT, R11, R10, PT ;  /* 0x0000000a0b00720c */ /* 0x002fe20003f06070 */
[----:B------:R-:W-:-:S12]  /*07d0*/  BSSY.RECONVERGENT B1, `(.L_x_2) ;  /* 0x000005d000017945 */ /* 0x000fd80003800200 */
[----:B------:R-:W-:Y:S05]  /*07e0*/  @P0 BRA `(.L_x_3) ;  /* 0x00000004006c0947 */ /* 0x000fea0003800000 */
[----:B------:R-:W1:Y:S01]  /*07f0*/  LDC R4, c[0x0][0x390] ;  /* 0x0000e400ff047b82 */ /* 0x000e620000000800 */
[----:B------:R-:W-:Y:S02]  /*0800*/  IMAD.IADD R5, R9, 0x1, R13 ;  /* 0x0000000109057824 */ /* 0x000fe400078e020d */
[----:B------:R-:W-:Y:S02]  /*0810*/  IMAD.MOV.U32 R2, RZ, RZ, RZ ;  /* 0x000000ffff027224 */ /* 0x000fe400078e00ff */
[----:B------:R-:W-:Y:S01]  /*0820*/  IMAD.MOV.U32 R21, RZ, RZ, R11 ;  /* 0x000000ffff157224 */ /* 0x000fe200078e000b */
[----:B------:R-:W-:Y:S02]  /*0830*/  IABS R18, R5 ;  /* 0x0000000500127213 */ /* 0x000fe40000000000 */
[----:B------:R-:W-:Y:S02]  /*0840*/  ISETP.GE.AND P1, PT, R5, RZ, PT ;  /* 0x000000ff0500720c */ /* 0x000fe40003f26270 */
[----:B-1----:R-:W-:-:S02]  /*0850*/  IABS R14, R4 ;  /* 0x00000004000e7213 */ /* 0x002fc40000000000 */
[----:B------:R-:W-:Y:S02]  /*0860*/  ISETP.NE.AND P2, PT, R4, RZ, PT ;  /* 0x000000ff0400720c */ /* 0x000fe40003f45270 */
[----:B------:R-:W1:Y:S08]  /*0870*/  I2F.RP R16, R14 ;  /* 0x0000000e00107306 */ /* 0x000e700000209400 */
[----:B-1----:R-:W1:Y:S02]  /*0880*/  MUFU.RCP R16, R16 ;  /* 0x0000001000107308 */ /* 0x002e640000001000 */
[----:B-1----:R-:W-:-:S02]  /*0890*/  VIADD R17, R16, 0xffffffe ;  /* 0x0ffffffe10117836 */ /* 0x002fc40000000000 */
[----:B------:R-:W1:Y:S04]  /*08a0*/  LDC R16, c[0x0][0x390] ;  /* 0x0000e400ff107b82 */ /* 0x000e680000000800 */
[----:B------:R3:W4:Y:S02]  /*08b0*/  F2I.FTZ.U32.TRUNC.NTZ R3, R17 ;  /* 0x0000001100037305 */ /* 0x000724000021f000 */
[----:B---3--:R-:W-:Y:S02]  /*08c0*/  MOV R17, 0x400 ;  /* 0x0000040000117802 */ /* 0x008fe40000000f00 */
[----:B----4-:R-:W-:-:S05]  /*08d0*/  IADD3 R15, PT, PT, RZ, -R3, RZ ;  /* 0x80000003ff0f7210 */ /* 0x010fca0007ffe0ff */
[----:B------:R-:W-:-:S04]  /*08e0*/  IMAD R15, R15, R14, RZ ;  /* 0x0000000e0f0f7224 */ /* 0x000fc800078e02ff */
[----:B------:R-:W-:Y:S01]  /*08f0*/  IMAD.HI.U32 R15, R3, R15, R2 ;  /* 0x0000000f030f7227 */ /* 0x000fe200078e0002 */
[----:B------:R-:W-:Y:S02]  /*0900*/  MOV R3, R18 ;  /* 0x0000001200037202 */ /* 0x000fe40000000f00 */
[----:B------:R-:W-:-:S03]  /*0910*/  LOP3.LUT R18, RZ, R4, RZ, 0x33, !PT ;  /* 0x00000004ff127212 */ /* 0x000fc600078e33ff */
[----:B------:R-:W-:-:S04]  /*0920*/  IMAD.HI.U32 R2, R15, R3, RZ ;  /* 0x000000030f027227 */ /* 0x000fc800078e00ff */
[----:B------:R-:W-:-:S04]  /*0930*/  IMAD.MOV R2, RZ, RZ, -R2 ;  /* 0x000000ffff027224 */ /* 0x000fc800078e0a02 */
[----:B------:R-:W-:-:S05]  /*0940*/  IMAD R3, R14, R2, R3 ;  /* 0x000000020e037224 */ /* 0x000fca00078e0203 */
[----:B------:R-:W-:-:S13]  /*0950*/  ISETP.GT.U32.AND P0, PT, R14, R3, PT ;  /* 0x000000030e00720c */ /* 0x000fda0003f04070 */
[----:B------:R-:W-:-:S05]  /*0960*/  @!P0 IMAD.IADD R3, R3, 0x1, -R14 ;  /* 0x0000000103038824 */ /* 0x000fca00078e0a0e */
[----:B------:R-:W-:-:S13]  /*0970*/  ISETP.GT.U32.AND P0, PT, R14, R3, PT ;  /* 0x000000030e00720c */ /* 0x000fda0003f04070 */
[----:B------:R-:W-:-:S05]  /*0980*/  @!P0 IADD3 R3, PT, PT, R3, -R14, RZ ;  /* 0x8000000e03038210 */ /* 0x000fca0007ffe0ff */
[----:B------:R-:W-:-:S05]  /*0990*/  @!P1 IMAD.MOV R3, RZ, RZ, -R3 ;  /* 0x000000ffff039224 */ /* 0x000fca00078e0a03 */
[----:B------:R-:W-:-:S05]  /*09a0*/  SEL R3, R18, R3, !P2 ;  /* 0x0000000312037207 */ /* 0x000fca0005000000 */
[----:B------:R-:W-:Y:S02]  /*09b0*/  IMAD.IADD R3, R3, 0x1, R4 ;  /* 0x0000000103037824 */ /* 0x000fe400078e0204 */
[----:B------:R-:W3:Y:S03]  /*09c0*/  S2R R4, SR_CgaCtaId ;  /* 0x0000000000047919 */ /* 0x000ee60000008800 */
[----:B------:R-:W-:Y:S02]  /*09d0*/  IABS R5, R3 ;  /* 0x0000000300057213 */ /* 0x000fe40000000000 */
[----:B------:R-:W-:-:S03]  /*09e0*/  ISETP.GE.AND P1, PT, R3, RZ, PT ;  /* 0x000000ff0300720c */ /* 0x000fc60003f26270 */
[----:B------:R-:W-:-:S05]  /*09f0*/  IMAD.HI.U32 R2, R15, R5, RZ ;  /* 0x000000050f027227 */ /* 0x000fca00078e00ff */
[----:B------:R-:W-:-:S05]  /*0a00*/  IADD3 R2, PT, PT, -R2, RZ, RZ ;  /* 0x000000ff02027210 */ /* 0x000fca0007ffe1ff */
[C---:B------:R-:W-:Y:S02]  /*0a10*/  IMAD R5, R14.reuse, R2, R5 ;  /* 0x000000020e057224 */ /* 0x040fe400078e0205 */
[----:B------:R-:W4:Y:S03]  /*0a20*/  LDC.64 R2, c[0x0][0x380] ;  /* 0x0000e000ff027b82 */ /* 0x000f260000000a00 */
[----:B------:R-:W-:Y:S02]  /*0a30*/  ISETP.GT.U32.AND P0, PT, R14, R5, PT ;  /* 0x000000050e00720c */ /* 0x000fe40003f04070 */
[----:B---3--:R-:W-:-:S11]  /*0a40*/  LEA R17, R4, R17, 0x18 ;  /* 0x0000001104117211 */ /* 0x008fd600078ec0ff */
[----:B------:R-:W-:-:S05]  /*0a50*/  @!P0 IMAD.IADD R5, R5, 0x1, -R14 ;  /* 0x0000000105058824 */ /* 0x000fca00078e0a0e */
[----:B------:R-:W-:-:S13]  /*0a60*/  ISETP.GT.U32.AND P0, PT, R14, R5, PT ;  /* 0x000000050e00720c */ /* 0x000fda0003f04070 */
[----:B------:R-:W-:-:S05]  /*0a70*/  @!P0 IMAD.IADD R5, R5, 0x1, -R14 ;  /* 0x0000000105058824 */ /* 0x000fca00078e0a0e */
[----:B------:R-:W-:-:S04]  /*0a80*/  @!P1 IADD3 R5, PT, PT, -R5, RZ, RZ ;  /* 0x000000ff05059210 */ /* 0x000fc80007ffe1ff */
[----:B------:R-:W-:Y:S01]  /*0a90*/  SEL R19, R18, R5, !P2 ;  /* 0x0000000512137207 */ /* 0x000fe20005000000 */
[----:B-1----:R-:W-:-:S07]  /*0aa0*/  IMAD R18, R10, R13, RZ ;  /* 0x0000000d0a127224 */ /* 0x002fce00078e02ff */
.L_x_4:
[----:B------:R-:W-:Y:S01]  /*0ab0*/  IMAD.IADD R5, R8, 0x1, R21 ;  /* 0x0000000108057824 */ /* 0x000fe200078e0215 */
[-C--:B------:R-:W-:Y:S02]  /*0ac0*/  IABS R20, R16.reuse ;  /* 0x0000001000147213 */ /* 0x080fe40000000000 */
[----:B------:R-:W-:Y:S02]  /*0ad0*/  ISETP.NE.AND P2, PT, R16, RZ, PT ;  /* 0x000000ff1000720c */ /* 0x000fe40003f45270 */
[----:B-1----:R-:W-:Y:S01]  /*0ae0*/  IABS R4, R5 ;  /* 0x0000000500047213 */ /* 0x002fe20000000000 */
[----:B------:R-:W1:Y:S01]  /*0af0*/  I2F.RP R23, R20 ;  /* 0x0000001400177306 */ /* 0x000e620000209400 */
[----:B------:R-:W-:Y:S02]  /*0b00*/  ISETP.GE.AND P1, PT, R5, RZ, PT ;  /* 0x000000ff0500720c */ /* 0x000fe40003f26270 */
[----:B------:R-:W-:Y:S01]  /*0b10*/  LOP3.LUT R22, RZ, R16, RZ, 0x33, !PT ;  /* 0x00000010ff167212 */ /* 0x000fe200078e33ff */
[----:B------:R-:W-:-:S05]  /*0b20*/  IMAD.HI.U32 R15, R15, R4, RZ ;  /* 0x000000040f0f7227 */ /* 0x000fca00078e00ff */
[----:B------:R-:W-:-:S05]  /*0b30*/  IADD3 R15, PT, PT, -R15, RZ, RZ ;  /* 0x000000ff0f0f7210 */ /* 0x000fca0007ffe1ff */
[----:B------:R-:W-:Y:S01]  /*0b40*/  IMAD R15, R20, R15, R4 ;  /* 0x0000000f140f7224 */ /* 0x000fe200078e0204 */
[----:B-1----:R-:W1:Y:S04]  /*0b50*/  MUFU.RCP R23, R23 ;  /* 0x0000001700177308 */ /* 0x002e680000001000 */
[----:B------:R-:W-:-:S13]  /*0b60*/  ISETP.GT.U32.AND P0, PT, R14, R15, PT ;  /* 0x0000000f0e00720c */ /* 0x000fda0003f04070 */
[----:B------:R-:W-:Y:S02]  /*0b70*/  @!P0 IMAD.IADD R15, R15, 0x1, -R20 ;  /* 0x000000010f0f8824 */ /* 0x000fe400078e0a14 */
[----:B-1----:R-:W-:-:S03]  /*0b80*/  VIADD R4, R23, 0xffffffe ;  /* 0x0ffffffe17047836 */ /* 0x002fc60000000000 */
[----:B------:R-:W-:Y:S01]  /*0b90*/  ISETP.GT.U32.AND P0, PT, R14, R15, PT ;  /* 0x0000000f0e00720c */ /* 0x000fe20003f04070 */
[----:B------:R1:W3:Y:S02]  /*0ba0*/  F2I.FTZ.U32.TRUNC.NTZ R5, R4 ;  /* 0x0000000400057305 */ /* 0x0002e4000021f000 */
[----:B-1----:R-:W-:-:S10]  /*0bb0*/  IMAD.MOV.U32 R4, RZ, RZ, RZ ;  /* 0x000000ffff047224 */ /* 0x002fd400078e00ff */
[----:B------:R-:W-:Y:S01]  /*0bc0*/  @!P0 IADD3 R15, PT, PT, R15, -R20, RZ ;  /* 0x800000140f0f8210 */ /* 0x000fe20007ffe0ff */
[----:B---3--:R-:W-:-:S04]  /*0bd0*/  IMAD.MOV R14, RZ, RZ, -R5 ;  /* 0x000000ffff0e7224 */ /* 0x008fc800078e0a05 */
[----:B------:R-:W-:-:S05]  /*0be0*/  @!P1 IMAD.MOV R15, RZ, RZ, -R15 ;  /* 0x000000ffff0f9224 */ /* 0x000fca00078e0a0f */
[----:B------:R-:W-:Y:S02]  /*0bf0*/  SEL R23, R22, R15, !P2 ;  /* 0x0000000f16177207 */ /* 0x000fe40005000000 */
[----:B------:R-:W-:-:S03]  /*0c00*/  MOV R15, R14 ;  /* 0x0000000e000f7202 */ /* 0x000fc60000000f00 */
[----:B------:R-:W-:Y:S02]  /*0c10*/  IMAD.IADD R23, R23, 0x1, R16 ;  /* 0x0000000117177824 */ /* 0x000fe400078e0210 */
[----:B------:R-:W-:-:S03]  /*0c20*/  IMAD R15, R15, R20, RZ ;  /* 0x000000140f0f7224 */ /* 0x000fc600078e02ff */
[----:B------:R-:W-:Y:S01]  /*0c30*/  IABS R14, R23 ;  /* 0x00000017000e7213 */ /* 0x000fe20000000000 */
[----:B------:R-:W-:Y:S01]  /*0c40*/  IMAD.HI.U32 R15, R5, R15, R4 ;  /* 0x0000000f050f7227 */ /* 0x000fe200078e0004 */
[----:B------:R-:W-:Y:S02]  /*0c50*/  ISETP.GE.AND P1, PT, R23, RZ, PT ;  /* 0x000000ff1700720c */ /* 0x000fe40003f26270 */
[----:B------:R-:W-:Y:S01]  /*0c60*/  MOV R5, R14 ;  /* 0x0000000e00057202 */ /* 0x000fe20000000f00 */
[----:B------:R-:W-:-:S04]  /*0c70*/  IMAD.MOV.U32 R14, RZ, RZ, R20 ;  /* 0x000000ffff0e7224 */ /* 0x000fc800078e0014 */
[----:B------:R-:W-:-:S04]  /*0c80*/  IMAD.HI.U32 R4, R15, R5, RZ ;  /* 0x000000050f047227 */ /* 0x000fc800078e00ff */
[----:B------:R-:W-:-:S04]  /*0c90*/  IMAD.MOV R4, RZ, RZ, -R4 ;  /* 0x000000ffff047224 */ /* 0x000fc800078e0a04 */
[----:B------:R-:W-:-:S05]  /*0ca0*/  IMAD R5, R20, R4, R5 ;  /* 0x0000000414057224 */ /* 0x000fca00078e0205 */
[----:B------:R-:W-:-:S13]  /*0cb0*/  ISETP.GT.U32.AND P0, PT, R14, R5, PT ;  /* 0x000000050e00720c */ /* 0x000fda0003f04070 */
[----:B------:R-:W-:-:S04]  /*0cc0*/  @!P0 IADD3 R5, PT, PT, R5, -R20, RZ ;  /* 0x8000001405058210 */ /* 0x000fc80007ffe0ff */
[----:B------:R-:W-:-:S13]  /*0cd0*/  ISETP.GT.U32.AND P0, PT, R14, R5, PT ;  /* 0x000000050e00720c */ /* 0x000fda0003f04070 */
[----:B------:R-:W-:-:S04]  /*0ce0*/  @!P0 IMAD.IADD R5, R5, 0x1, -R20 ;  /* 0x0000000105058824 */ /* 0x000fc800078e0a14 */
[----:B------:R-:W-:-:S05]  /*0cf0*/  @!P1 IMAD.MOV R5, RZ, RZ, -R5 ;  /* 0x000000ffff059224 */ /* 0x000fca00078e0a05 */
[----:B------:R-:W-:-:S05]  /*0d00*/  SEL R5, R22, R5, !P2 ;  /* 0x0000000516057207 */ /* 0x000fca0005000000 */
[----:B------:R-:W-:-:S04]  /*0d10*/  IMAD R5, R19, R16, R5 ;  /* 0x0000001013057224 */ /* 0x000fc800078e0205 */
[----:B----4-:R-:W-:-:S06]  /*0d20*/  IMAD.WIDE R4, R5, 0x4, R2 ;  /* 0x0000000405047825 */ /* 0x010fcc00078e0202 */
[----:B------:R-:W3:Y:S01]  /*0d30*/  LDG.E R4, desc[UR8][R4.64] ;  /* 0x0000000804047981 */ /* 0x000ee2000c1e1900 */
[----:B------:R-:W-:Y:S01]  /*0d40*/  IADD3 R20, PT, PT, R18, R21, RZ ;  /* 0x0000001512147210 */ /* 0x000fe20007ffe0ff */
[----:B0-----:R-:W-:-:S04]  /*0d50*/  IMAD.IADD R21, R6, 0x1, R21 ;  /* 0x0000000106157824 */ /* 0x001fc800078e0215 */
[----:B------:R-:W-:Y:S01]  /*0d60*/  IMAD R23, R20, 0x4, R17 ;  /* 0x0000000414177824 */ /* 0x000fe200078e0211 */
[----:B------:R-:W-:-:S04]  /*0d70*/  ISETP.GE.AND P0, PT, R21, R10, PT ;  /* 0x0000000a1500720c */ /* 0x000fc80003f06270 */
[----:B---3--:R1:W-:Y:S09]  /*0d80*/  STS [R23], R4 ;  /* 0x0000000417007388 */ /* 0x0083f20000000800 */
[----:B------:R-:W-:Y:S05]  /*0d90*/  @!P0 BRA `(.L_x_4) ;  /* 0xfffffffc00448947 */ /* 0x000fea000383ffff */
.L_x_3:
[----:B------:R-:W-:Y:S05]  /*0da0*/  BSYNC.RECONVERGENT B1 ;  /* 0x0000000000017941 */ /* 0x000fea0003800200 */
.L_x_2:
[----:B--2---:R-:W-:-:S04]  /*0db0*/  IADD3 R13, PT, PT, R12, R13, RZ ;  /* 0x0000000d0c0d7210 */ /* 0x004fc80007ffe0ff */
[----:B------:R-:W-:-:S13]  /*0dc0*/  ISETP.GE.AND P0, PT, R13, R10, PT ;  /* 0x0000000a0d00720c */ /* 0x000fda0003f06270 */
[----:B------:R-:W-:Y:S05]  /*0dd0*/  @!P0 BRA `(.L_x_5) ;  /* 0xfffffff800788947 */ /* 0x000fea000383ffff */
.L_x_1:
[----:B------:R-:W-:Y:S05]  /*0de0*/  BSYNC.RECONVERGENT B0 ;  /* 0x0000000000007941 */ /* 0x000fea0003800200 */
.L_x_0:
[----:B------:R-:W-:Y:S01]  /*0df0*/  BAR.SYNC.DEFER_BLOCKING 0x0 ;  /* 0x0000000000007b1d */ /* 0x000fe20000010000 */
[----:B------:R-:W-:-:S13]  /*0e00*/  ISETP.GE.AND P0, PT, R7, R0, PT ;  /* 0x000000000700720c */ /* 0x000fda0003f06270 */
[----:B------:R-:W-:Y:S05]  /*0e10*/  @P0 EXIT ;  /* 0x000000000000094d */ /* 0x000fea0003800000 */
[----:B------:R-:W2:Y:S01]  /*0e20*/  S2R R11, SR_TID.X ;  /* 0x00000000000b7919 */ /* 0x000ea20000002100 */
[----:B------:R-:W-:Y:S01]  /*0e30*/  VIADD R13, R7, 0x1 ;  /* 0x00000001070d7836 */ /* 0x000fe20000000000 */
[----:B------:R-:W3:Y:S01]  /*0e40*/  LDCU UR6, c[0x0][0x360] ;  /* 0x00006c00ff0677ac */ /* 0x000ee20008000800 */
[----:B------:R-:W4:Y:S02]  /*0e50*/  LDCU UR7, c[0x0][0x364] ;  /* 0x00006c80ff0777ac */ /* 0x000f240008000800 */
[----:B--234-:R-:W-:-:S07]  /*0e60*/  VIADD R12, R11, 0x1 ;  /* 0x000000010b0c7836 */ /* 0x01cfce0000000000 */
.L_x_9:
[----:B------:R-:W-:Y:S01]  /*0e70*/  ISETP.GE.AND P0, PT, R11, R0, PT ;  /* 0x000000000b00720c */ /* 0x000fe20003f06270 */
[----:B------:R-:W-:-:S12]  /*0e80*/  BSSY.RECONVERGENT B0, `(.L_x_6) ;  /* 0x000007e000007945 */ /* 0x000fd80003800200 */
[----:B--2---:R-:W-:Y:S05]  /*0e90*/  @P0 BRA `(.L_x_7) ;  /* 0x0000000400f00947 */ /* 0x004fea0003800000 */
[----:B-1----:R-:W0:Y:S01]  /*0ea0*/  LDC R4, c[0x0][0x390] ;  /* 0x0000e400ff047b82 */ /* 0x002e220000000800 */
[----:B------:R-:W-:Y:S02]  /*0eb0*/  HFMA2 R18, -RZ, RZ, 0, 0 ;  /* 0x00000000ff127431 */ /* 0x000fe400000001ff */
[----:B------:R-:W-:Y:S02]  /*0ec0*/  IMAD.IADD R2, R9, 0x1, R13 ;  /* 0x0000000109027824 */ /* 0x000fe400078e020d */
[----:B------:R-:W-:-:S03]  /*0ed0*/  IMAD R15, R10, R13, RZ ;  /* 0x0000000d0a0f7224 */ /* 0x000fc600078e02ff */
[----:B------:R-:W-:Y:S01]  /*0ee0*/  IABS R7, R2 ;  /* 0x0000000200077213 */ /* 0x000fe20000000000 */
[----:B------:R-:W1:Y:S01]  /*0ef0*/  LDC R14, c[0x0][0x390] ;  /* 0x0000e400ff0e7b82 */ /* 0x000e620000000800 */
[----:B------:R-:W-:Y:S02]  /*0f00*/  ISETP.GE.AND P1, PT, R2, RZ, PT ;  /* 0x000000ff0200720c */ /* 0x000fe40003f26270 */
[-C--:B0-----:R-:W-:Y:S02]  /*0f10*/  IABS R6, R4.reuse ;  /* 0x0000000400067213 */ /* 0x081fe40000000000 */
[----:B------:R-:W-:Y:S02]  /*0f20*/  ISETP.NE.AND P2, PT, R4, RZ, PT ;  /* 0x000000ff0400720c */ /* 0x000fe40003f45270 */
[----:B------:R-:W0:Y:S01]  /*0f30*/  I2F.RP R3, R6 ;  /* 0x0000000600037306 */ /* 0x000e220000209400 */
[----:B------:R-:W-:-:S07]  /*0f40*/  LOP3.LUT R16, RZ, R4, RZ, 0x33, !PT ;  /* 0x00000004ff107212 */ /* 0x000fce00078e33ff */
[----:B0-----:R-:W0:Y:S02]  /*0f50*/  MUFU.RCP R3, R3 ;  /* 0x0000000300037308 */ /* 0x001e240000001000 */
[----:B0-----:R-:W-:-:S06]  /*0f60*/  IADD3 R19, PT, PT, R3, 0xffffffe, RZ ;  /* 0x0ffffffe03137810 */ /* 0x001fcc0007ffe0ff */
[----:B------:R-:W0:Y:S02]  /*0f70*/  F2I.FTZ.U32.TRUNC.NTZ R19, R19 ;  /* 0x0000001300137305 */ /* 0x000e24000021f000 */
[----:B0-----:R-:W-:-:S04]  /*0f80*/  IMAD.MOV R5, RZ, RZ, -R19 ;  /* 0x000000ffff057224 */ /* 0x001fc800078e0a13 */
[----:B------:R-:W-:-:S04]  /*0f90*/  IMAD R5, R5, R6, RZ ;  /* 0x0000000605057224 */ /* 0x000fc800078e02ff */
[----:B------:R-:W-:Y:S01]  /*0fa0*/  IMAD.HI.U32 R18, R19, R5, R18 ;  /* 0x0000000513127227 */ /* 0x000fe200078e0012 */
[----:B------:R-:W-:-:S03]  /*0fb0*/  MOV R19, R12 ;  /* 0x0000000c00137202 */ /* 0x000fc60000000f00 */
[----:B------:R-:W-:Y:S02]  /*0fc0*/  IMAD.MOV.U32 R5, RZ, RZ, R7 ;  /* 0x000000ffff057224 */ /* 0x000fe400078e0007 */
[----:B------:R-:W-:Y:S02]  /*0fd0*/  IMAD.IADD R7, R10, 0x1, R15 ;  /* 0x000000010a077824 */ /* 0x000fe400078e020f */
        /* <DEDUP_REMOVED lines=8> */
[----:B------:R-:W-:-:S04]  /*1060*/  SEL R3, R16, R3, !P2 ;  /* 0x0000000310037207 */ /* 0x000fc80005000000 */
[----:B------:R-:W-:-:S04]  /*1070*/  IADD3 R3, PT, PT, R3, R4, RZ ;  /* 0x0000000403037210 */ /* 0x000fc80007ffe0ff */
[----:B------:R-:W-:Y:S02]  /*1080*/  IABS R5, R3 ;  /* 0x0000000300057213 */ /* 0x000fe40000000000 */
[----:B------:R-:W-:-:S03]  /*1090*/  ISETP.GE.AND P1, PT, R3, RZ, PT ;  /* 0x000000ff0300720c */ /* 0x000fc60003f26270 */
[----:B------:R-:W-:-:S04]  /*10a0*/  IMAD.HI.U32 R2, R18, R5, RZ ;  /* 0x0000000512027227 */ /* 0x000fc800078e00ff */
[----:B------:R-:W-:-:S04]  /*10b0*/  IMAD.MOV R2, RZ, RZ, -R2 ;  /* 0x000000ffff027224 */ /* 0x000fc800078e0a02 */
[C---:B------:R-:W-:Y:S02]  /*10c0*/  IMAD R5, R6.reuse, R2, R5 ;  /* 0x0000000206057224 */ /* 0x040fe400078e0205 */
[----:B------:R-:W0:Y:S03]  /*10d0*/  LDC.64 R2, c[0x0][0x388] ;  /* 0x0000e200ff027b82 */ /* 0x000e260000000a00 */
[----:B------:R-:W-:-:S13]  /*10e0*/  ISETP.GT.U32.AND P0, PT, R6, R5, PT ;  /* 0x000000050600720c */ /* 0x000fda0003f04070 */
[----:B------:R-:W-:-:S05]  /*10f0*/  @!P0 IMAD.IADD R5, R5, 0x1, -R6 ;  /* 0x0000000105058824 */ /* 0x000fca00078e0a06 */
[----:B------:R-:W-:-:S13]  /*1100*/  ISETP.GT.U32.AND P0, PT, R6, R5, PT ;  /* 0x000000050600720c */ /* 0x000fda0003f04070 */
[----:B------:R-:W-:-:S05]  /*1110*/  @!P0 IADD3 R5, PT, PT, R5, -R6, RZ ;  /* 0x8000000605058210 */ /* 0x000fca0007ffe0ff */
[----:B------:R-:W-:-:S05]  /*1120*/  @!P1 IMAD.MOV R5, RZ, RZ, -R5 ;  /* 0x000000ffff059224 */ /* 0x000fca00078e0a05 */
[----:B------:R-:W-:Y:S01]  /*1130*/  SEL R17, R16, R5, !P2 ;  /* 0x0000000510117207 */ /* 0x000fe20005000000 */
[----:B-1----:R-:W-:-:S07]  /*1140*/  IMAD R16, R10, -0x2, R7 ;  /* 0xfffffffe0a107824 */ /* 0x002fce00078e0207 */
.L_x_8:
[----:B------:R-:W1:Y:S01]  /*1150*/  S2UR UR5, SR_CgaCtaId ;  /* 0x00000000000579c3 */ /* 0x000e620000008800 */
[----:B------:R-:W-:Y:S01]  /*1160*/  UMOV UR4, 0x400 ;  /* 0x0000040000047882 */ /* 0x000fe20000000000 */
[--C-:B--2---:R-:W-:Y:S01]  /*1170*/  IMAD.IADD R4, R15, 0x1, R19.reuse ;  /* 0x000000010f047824 */ /* 0x104fe200078e0213 */
[----:B------:R-:W-:Y:S01]  /*1180*/  IABS R20, R14 ;  /* 0x0000000e00147213 */ /* 0x000fe20000000000 */
[----:B------:R-:W-:-:S03]  /*1190*/  IMAD.IADD R7, R16, 0x1, R19 ;  /* 0x0000000110077824 */ /* 0x000fc600078e0213 */
[----:B------:R-:W2:Y:S08]  /*11a0*/  I2F.RP R26, R20 ;  /* 0x00000014001a7306 */ /* 0x000eb00000209400 */
[----:B--2---:R-:W2:Y:S01]  /*11b0*/  MUFU.RCP R26, R26 ;  /* 0x0000001a001a7308 */ /* 0x004ea20000001000 */
[----:B-1----:R-:W-:-:S06]  /*11c0*/  ULEA UR4, UR5, UR4, 0x18 ;  /* 0x0000000405047291 */ /* 0x002fcc000f8ec0ff */
[----:B------:R-:W-:Y:S01]  /*11d0*/  LEA R5, R4, UR4, 0x2 ;  /* 0x0000000404057c11 */ /* 0x000fe2000f8e10ff */
[----:B------:R-:W-:Y:S01]  /*11e0*/  IMAD.IADD R4, R8, 0x1, R19 ;  /* 0x0000000108047824 */ /* 0x000fe200078e0213 */
[----:B------:R-:W-:Y:S02]  /*11f0*/  LEA R24, R7, UR4, 0x2 ;  /* 0x0000000407187c11 */ /* 0x000fe4000f8e10ff */
[----:B------:R-:W-:Y:S01]  /*1200*/  LEA R25, R0, R5, 0x2 ;  /* 0x0000000500197211 */ /* 0x000fe200078e10ff */
[----:B------:R-:W-:Y:S01]  /*1210*/  LDS R7, [R5] ;  /* 0x0000000005077984 */ /* 0x000fe20000000800 */
[----:B------:R-:W-:Y:S02]  /*1220*/  IABS R23, R4 ;  /* 0x0000000400177213 */ /* 0x000fe40000000000 */
[----:B------:R-:W-:Y:S01]  /*1230*/  ISETP.GE.AND P1, PT, R4, RZ, PT ;  /* 0x000000ff0400720c */ /* 0x000fe20003f26270 */
[----:B------:R-:W-:Y:S01]  /*1240*/  LDS R22, [R5+0x4] ;  /* 0x0000040005167984 */ /* 0x000fe20000000800 */
[----:B------:R-:W-:Y:S01]  /*1250*/  IMAD.MOV.U32 R4, RZ, RZ, RZ ;  /* 0x000000ffff047224 */ /* 0x000fe200078e00ff */
[----:B------:R-:W-:Y:S01]  /*1260*/  IADD3 R19, PT, PT, R19, UR6, RZ ;  /* 0x0000000613137c10 */ /* 0x000fe2000fffe0ff */
[----:B------:R-:W-:Y:S01]  /*1270*/  IMAD.HI.U32 R18, R18, R23, RZ ;  /* 0x0000001712127227 */ /* 0x000fe200078e00ff */
[----:B------:R1:W3:Y:S04]  /*1280*/  LDS R21, [R5+-0x4] ;  /* 0xfffffc0005157984 */ /* 0x0002e80000000800 */
[----:B------:R-:W-:Y:S04]  /*1290*/  LDS R24, [R24] ;  /* 0x0000000018187984 */ /* 0x000fe80000000800 */
[----:B------:R-:W4:Y:S01]  /*12a0*/  LDS R25, [R25+0x8] ;  /* 0x0000080019197984 */ /* 0x000f220000000800 */
[----:B-1----:R-:W-:-:S04]  /*12b0*/  IMAD.MOV R5, RZ, RZ, -R18 ;  /* 0x000000ffff057224 */ /* 0x002fc800078e0a12 */
[----:B------:R-:W-:Y:S01]  /*12c0*/  IMAD R23, R20, R5, R23 ;  /* 0x0000000514177224 */ /* 0x000fe200078e0217 */
[----:B--2---:R-:W-:-:S04]  /*12d0*/  IADD3 R5, PT, PT, R26, 0xffffffe, RZ ;  /* 0x0ffffffe1a057810 */ /* 0x004fc80007ffe0ff */
[----:B------:R-:W-:Y:S02]  /*12e0*/  ISETP.GT.U32.AND P0, PT, R6, R23, PT ;  /* 0x000000170600720c */ /* 0x000fe40003f04070 */
[----:B------:R-:W1:Y:S11]  /*12f0*/  F2I.FTZ.U32.TRUNC.NTZ R5, R5 ;  /* 0x0000000500057305 */ /* 0x000e76000021f000 */
[----:B------:R-:W-:Y:S01]  /*1300*/  @!P0 IMAD.IADD R23, R23, 0x1, -R20 ;  /* 0x0000000117178824 */ /* 0x000fe200078e0a14 */
[----:B-1----:R-:W-:-:S04]  /*1310*/  IADD3 R27, PT, PT, RZ, -R5, RZ ;  /* 0x80000005ff1b7210 */ /* 0x002fc80007ffe0ff */
[----:B------:R-:W-:Y:S02]  /*1320*/  ISETP.GT.U32.AND P0, PT, R6, R23, PT ;  /* 0x000000170600720c */ /* 0x000fe40003f04070 */
[----:B---3--:R-:W-:Y:S01]  /*1330*/  IADD3 R22, PT, PT, R21, R22, R7 ;  /* 0x0000001615167210 */ /* 0x008fe20007ffe007 */
[----:B------:R-:W-:-:S03]  /*1340*/  IMAD R27, R27, R20, RZ ;  /* 0x000000141b1b7224 */ /* 0x000fc600078e02ff */
[----:B----4-:R-:W-:-:S07]  /*1350*/  IADD3 R22, PT, PT, R24, R22, R25 ;  /* 0x0000001618167210 */ /* 0x010fce0007ffe019 */
[----:B------:R-:W-:Y:S01]  /*1360*/  @!P0 IMAD.IADD R23, R23, 0x1, -R20 ;  /* 0x0000000117178824 */ /* 0x000fe200078e0a14 */
[----:B------:R-:W-:Y:S02]  /*1370*/  ISETP.NE.AND P0, PT, R14, RZ, PT ;  /* 0x000000ff0e00720c */ /* 0x000fe40003f05270 */
[----:B------:R-:W-:Y:S01]  /*1380*/  IABS R21, R22 ;  /* 0x0000001600157213 */ /* 0x000fe20000000000 */
[----:B------:R-:W-:Y:S01]  /*1390*/  IMAD.MOV.U32 R6, RZ, RZ, R23 ;  /* 0x000000ffff067224 */ /* 0x000fe200078e0017 */
[----:B------:R-:W-:Y:S02]  /*13a0*/  LOP3.LUT R23, RZ, R14, RZ, 0x33, !PT ;  /* 0x0000000eff177212 */ /* 0x000fe400078e33ff */
[----:B------:R-:W1:Y:S02]  /*13b0*/  I2F.RP R18, R21 ;  /* 0x0000001500127306 */ /* 0x000e640000209400 */
[----:B------:R-:W-:-:S04]  /*13c0*/  @!P1 IADD3 R6, PT, PT, -R6, RZ, RZ ;  /* 0x000000ff06069210 */ /* 0x000fc80007ffe1ff */
[----:B------:R-:W-:Y:S02]  /*13d0*/  SEL R25, R23, R6, !P0 ;  /* 0x0000000617197207 */ /* 0x000fe40004000000 */
[----:B-1----:R-:W1:Y:S02]  /*13e0*/  MUFU.RCP R18, R18 ;  /* 0x0000001200127308 */ /* 0x002e640000001000 */
[----:B-1----:R-:W-:Y:S02]  /*13f0*/  VIADD R7, R18, 0xffffffe ;  /* 0x0ffffffe12077836 */ /* 0x002fe40000000000 */
[----:B------:R-:W-:Y:S01]  /*1400*/  IMAD.HI.U32 R18, R5, R27, R4 ;  /* 0x0000001b05127227 */ /* 0x000fe200078e0004 */
[----:B------:R-:W-:-:S03]  /*1410*/  IADD3 R4, PT, PT, R25, R14, RZ ;  /* 0x0000000e19047210 */ /* 0x000fc60007ffe0ff */
[----:B------:R-:W1:Y:S01]  /*1420*/  F2I.FTZ.U32.TRUNC.NTZ R7, R7 ;  /* 0x0000000700077305 */ /* 0x000e62000021f000 */
[----:B------:R-:W-:Y:S01]  /*1430*/  IABS R25, R4 ;  /* 0x0000000400197213 */ /* 0x000fe20000000000 */
[----:B-1----:R-:W-:-:S04]  /*1440*/  IMAD.MOV R6, RZ, RZ, -R7 ;  /* 0x000000ffff067224 */ /* 0x002fc800078e0a07 */
[----:B------:R-:W-:Y:S02]  /*1450*/  IMAD R5, R6, R21, RZ ;  /* 0x0000001506057224 */ /* 0x000fe400078e02ff */
[----:B------:R-:W-:-:S04]  /*1460*/  IMAD.MOV.U32 R6, RZ, RZ, RZ ;  /* 0x000000ffff067224 */ /* 0x000fc800078e00ff */
[----:B------:R-:W-:Y:S01]  /*1470*/  IMAD.HI.U32 R24, R7, R5, R6 ;  /* 0x0000000507187227 */ /* 0x000fe200078e0006 */
[----:B------:R-:W-:-:S03]  /*1480*/  IABS R6, R22 ;  /* 0x0000001600067213 */ /* 0x000fc60000000000 */
[----:B------:R-:W-:Y:S01]  /*1490*/  IMAD.HI.U32 R5, R18, R25, RZ ;  /* 0x0000001912057227 */ /* 0x000fe200078e00ff */
[----:B------:R-:W-:-:S03]  /*14a0*/  IADD3 R26, PT, PT, RZ, -R6, RZ ;  /* 0x80000006ff1a7210 */ /* 0x000fc60007ffe0ff */
[----:B------:R-:W-:Y:S02]  /*14b0*/  IMAD.MOV R5, RZ, RZ, -R5 ;  /* 0x000000ffff057224 */ /* 0x000fe400078e0a05 */
[----:B------:R-:W-:Y:S02]  /*14c0*/  IMAD.MOV.U32 R6, RZ, RZ, R20 ;  /* 0x000000ffff067224 */ /* 0x000fe400078e0014 */
[----:B------:R-:W-:Y:S02]  /*14d0*/  IMAD R5, R20, R5, R25 ;  /* 0x0000000514057224 */ /* 0x000fe400078e0219 */
[----:B------:R-:W-:-:S03]  /*14e0*/  IMAD.HI.U32 R24, R24, R21, RZ ;  /* 0x0000001518187227 */ /* 0x000fc600078e00ff */
[----:B------:R-:W-:Y:S01]  /*14f0*/  ISETP.GT.U32.AND P1, PT, R6, R5, PT ;  /* 0x000000050600720c */ /* 0x000fe20003f24070 */
[----:B------:R-:W-:-:S05]  /*1500*/  IMAD R26, R24, R26, R21 ;  /* 0x0000001a181a7224 */ /* 0x000fca00078e0215 */
[----:B------:R-:W-:-:S07]  /*1510*/  ISETP.GT.U32.AND P3, PT, R21, R26, PT ;  /* 0x0000001a1500720c */ /* 0x000fce0003f64070 */
[----:B------:R-:W-:Y:S01]  /*1520*/  @!P1 IMAD.IADD R5, R5, 0x1, -R20 ;  /* 0x0000000105059824 */ /* 0x000fe200078e0a14 */
[----:B------:R-:W-:Y:S02]  /*1530*/  ISETP.GE.AND P1, PT, R4, RZ, PT ;  /* 0x000000ff0400720c */ /* 0x000fe40003f26270 */
[----:B------:R-:W-:Y:S02]  /*1540*/  LOP3.LUT R4, R22, R21, RZ, 0x3c, !PT ;  /* 0x0000001516047212 */ /* 0x000fe400078e3cff */
[----:B------:R-:W-:Y:S01]  /*1550*/  ISETP.GT.U32.AND P4, PT, R6, R5, PT ;  /* 0x000000050600720c */ /* 0x000fe20003f84070 */
[----:B------:R-:W-:Y:S01]  /*1560*/  @!P3 VIADD R24, R24, 0x1 ;  /* 0x000000011818b836 */ /* 0x000fe20000000000 */
[-C--:B------:R-:W-:Y:S02]  /*1570*/  @!P3 IADD3 R26, PT, PT, R26, -R21.reuse, RZ ;  /* 0x800000151a1ab210 */ /* 0x080fe40007ffe0ff */
[----:B------:R-:W-:Y:S02]  /*1580*/  ISETP.NE.AND P3, PT, R22, RZ, PT ;  /* 0x000000ff1600720c */ /* 0x000fe40003f65270 */
[----:B------:R-:W-:-:S07]  /*1590*/  ISETP.GE.U32.AND P2, PT, R26, R21, PT ;  /* 0x000000151a00720c */ /* 0x000fce0003f46070 */
[----:B------:R-:W-:Y:S01]  /*15a0*/  @!P4 IMAD.IADD R5, R5, 0x1, -R20 ;  /* 0x000000010505c824 */ /* 0x000fe200078e0a14 */
[----:B------:R-:W-:-:S04]  /*15b0*/  ISETP.GE.AND P4, PT, R4, RZ, PT ;  /* 0x000000ff0400720c */ /* 0x000fc80003f86270 */
[----:B------:R-:W-:Y:S01]  /*15c0*/  @!P1 IADD3 R5, PT, PT, -R5, RZ, RZ ;  /* 0x000000ff05059210 */ /* 0x000fe20007ffe1ff */
[----:B------:R-:W-:-:S03]  /*15d0*/  @P2 VIADD R24, R24, 0x1 ;  /* 0x0000000118182836 */ /* 0x000fc60000000000 */
[----:B------:R-:W-:Y:S02]  /*15e0*/  SEL R5, R23, R5, !P0 ;  /* 0x0000000517057207 */ /* 0x000fe40004000000 */
[----:B------:R-:W-:-:S03]  /*15f0*/  ISETP.GT.AND P0, PT, R19, R0, PT ;  /* 0x000000001300720c */ /* 0x000fc60003f04270 */
[----:B------:R-:W-:Y:S02]  /*1600*/  IMAD R5, R17, R14, R5 ;  /* 0x0000000e11057224 */ /* 0x000fe400078e0205 */
[----:B------:R-:W-:Y:S01]  /*1610*/  @!P4 IMAD.MOV R24, RZ, RZ, -R24 ;  /* 0x000000ffff18c224 */ /* 0x000fe200078e0a18 */
[----:B------:R-:W-:Y:S01]  /*1620*/  @!P3 LOP3.LUT R24, RZ, R21, RZ, 0x33, !PT ;  /* 0x00000015ff18b212 */ /* 0x000fe200078e33ff */
[----:B0-----:R-:W-:-:S05]  /*1630*/  IMAD.WIDE R4, R5, 0x4, R2 ;  /* 0x0000000405047825 */ /* 0x001fca00078e0202 */
[----:B------:R2:W-:Y:S01]  /*1640*/  STG.E desc[UR8][R4.64], R24 ;  /* 0x0000001804007986 */ /* 0x0005e2000c101908 */
[----:B------:R-:W-:Y:S05]  /*1650*/  @!P0 BRA `(.L_x_8) ;  /* 0xfffffff800bc8947 */ /* 0x000fea000383ffff */
.L_x_7:
[----:B------:R-:W-:Y:S05]  /*1660*/  BSYNC.RECONVERGENT B0 ;  /* 0x0000000000007941 */ /* 0x000fea0003800200 */
.L_x_6:
[----:B------:R-:W-:-:S05]  /*1670*/  VIADD R13, R13, UR7 ;  /* 0x000000070d0d7c36 */ /* 0x000fca0008000000 */
[----:B------:R-:W-:-:S13]  /*1680*/  ISETP.GT.AND P0, PT, R13, R0, PT ;  /* 0x000000000d00720c */ /* 0x000fda0003f04270 */
[----:B------:R-:W-:Y:S05]  /*1690*/  @!P0 BRA `(.L_x_9) ;  /* 0xfffffff400f48947 */ /* 0x000fea000383ffff */
[----:B------:R-:W-:Y:S05]  /*16a0*/  EXIT ;  /* 0x000000000000794d */ /* 0x000fea0003800000 */
.L_x_10:
[----:B------:R-:W-:-:S00]  /*16b0*/  BRA `(.L_x_10) ;  /* 0xfffffffc00fc7947 */ /* 0x000fc0000383ffff */
[----:B------:R-:W-:-:S00]  /*16c0*/  NOP ;  /* 0x0000000000007918 */ /* 0x000fc00000000000 */
        /* <DEDUP_REMOVED lines=11> */
.L_x_11:


//--------------------- .nv.shared._Z8findSignPiS_i --------------------------
	.section	.nv.shared._Z8findSignPiS_i,"aw",@nobits
	.sectionflags	@""
	.align	16
	.zero		1024


//--------------------- .nv.shared.reserved.0     --------------------------
	.section	.nv.shared.reserved.0,"aw",@nobits
	.weak		__nv_reservedSMEM_offset_0_alias
	.size		__nv_reservedSMEM_offset_0_alias, 0, 64
	.other		__nv_reservedSMEM_offset_0_alias,@"STO_CUDA_RESERVED_SHARED STV_DEFAULT"
__nv_reservedSMEM_offset_0_alias:
	.zero		0
	.zero		64


//--------------------- .nv.constant0._Z8findSignPiS_i --------------------------
	.section	.nv.constant0._Z8findSignPiS_i,"a",@progbits
	.sectionflags	@""
	.align	4
.nv.constant0._Z8findSignPiS_i:
	.zero		916


//--------------------- SYMBOLS --------------------------

	.type		.nv.reservedSmem.offset0,@object
	.size		.nv.reservedSmem.offset0,0x4
	.type		.nv.reservedSmem.cap,@object
	.size		.nv.reservedSmem.cap,0x4
